//
// Generated by NVIDIA NVVM Compiler
//
// Compiler Build ID: CL-36424714
// Cuda compilation tools, release 13.0, V13.0.88
// Based on NVVM 20.0.0
//

.version 9.0
.target sm_100
.address_size 64

	// .globl	_Z16histogram_kernelPiS_ii

.visible .entry _Z16histogram_kernelPiS_ii(
	.param .u64 .ptr .align 1 _Z16histogram_kernelPiS_ii_param_0,
	.param .u64 .ptr .align 1 _Z16histogram_kernelPiS_ii_param_1,
	.param .u32 _Z16histogram_kernelPiS_ii_param_2,
	.param .u32 _Z16histogram_kernelPiS_ii_param_3
)
{
	.reg .pred 	%p<2>;
	.reg .b32 	%r<8>;
	.reg .b64 	%rd<9>;

	ld.param.u64 	%rd1, [_Z16histogram_kernelPiS_ii_param_0];
	ld.param.u64 	%rd2, [_Z16histogram_kernelPiS_ii_param_1];
	ld.param.u32 	%r2, [_Z16histogram_kernelPiS_ii_param_2];
	mov.u32 	%r3, %tid.x;
	mov.u32 	%r4, %ctaid.x;
	mov.u32 	%r5, %ntid.x;
	mad.lo.s32 	%r1, %r4, %r5, %r3;
	setp.ge.s32 	%p1, %r1, %r2;
	@%p1 bra 	$L__BB0_2;
	cvta.to.global.u64 	%rd3, %rd1;
	cvta.to.global.u64 	%rd4, %rd2;
	mul.wide.s32 	%rd5, %r1, 4;
	add.s64 	%rd6, %rd3, %rd5;
	ld.global.u32 	%r6, [%rd6];
	mul.wide.s32 	%rd7, %r6, 4;
	add.s64 	%rd8, %rd4, %rd7;
	atom.global.add.u32 	%r7, [%rd8], 1;
$L__BB0_2:
	ret;

}


// ===== COMPILED SASS (sm_100) =====

	.target	sm_100

	.elftype	@"ET_EXEC"


//--------------------- .note.nv.tkinfo           --------------------------
	.section	.note.nv.tkinfo,"",@"SHT_NOTE"
	.sectionflags	@"SHF_NOTE_NV_TKINFO"
	.tkinfo
        /*0018*/ 	.word	0x00000002
        /*0030*/ 	.string	""
        /*0030*/ 	.string	"ptxas"
        /*0030*/ 	.string	"Cuda compilation tools, release 13.0, V13.0.88"
        /*0030*/ 	.string	"Build cuda_13.0.r13.0/compiler.36424714_0"
        /*0030*/ 	.string	"-arch sm_100 -m 64 "



//--------------------- .note.nv.cuinfo           --------------------------
	.section	.note.nv.cuinfo,"",@"SHT_NOTE"
	.sectionflags	@"SHF_NOTE_NV_CUINFO"
        /*0018*/ 	.short	0x0002
        /*001a*/ 	.short	0x0064
        /*001c*/ 	.short	0x0082
	.zero		2


//--------------------- .nv.info                  --------------------------
	.section	.nv.info,"",@"SHT_CUDA_INFO"
	.align	4


	//----- nvinfo : EIATTR_REGCOUNT
	.align		4
        /*0000*/ 	.byte	0x04, 0x2f
        /*0002*/ 	.short	(.L_1 - .L_0)
	.align		4
.L_0:
        /*0004*/ 	.word	index@(_Z16histogram_kernelPiS_ii)
        /*0008*/ 	.word	0x0000000a


	//----- nvinfo : EIATTR_FRAME_SIZE
	.align		4
.L_1:
        /*000c*/ 	.byte	0x04, 0x11
        /*000e*/ 	.short	(.L_3 - .L_2)
	.align		4
.L_2:
        /*0010*/ 	.word	index@(_Z16histogram_kernelPiS_ii)
        /*0014*/ 	.word	0x00000000


	//----- nvinfo : EIATTR_MIN_STACK_SIZE
	.align		4
.L_3:
        /*0018*/ 	.byte	0x04, 0x12
        /*001a*/ 	.short	(.L_5 - .L_4)
	.align		4
.L_4:
        /*001c*/ 	.word	index@(_Z16histogram_kernelPiS_ii)
        /*0020*/ 	.word	0x00000000
.L_5:


//--------------------- .nv.compat                --------------------------
	.section	.nv.compat,"",@"SHT_CUDA_COMPAT_INFO"
	.align	4
        /*0000*/ 	.byte	0x02, 0x09, 0x00, 0x00, 0x02, 0x02, 0x01, 0x00, 0x02, 0x05, 0x05, 0x00, 0x03, 0x07, 0x01, 0x01
        /*0010*/ 	.byte	0x02, 0x03, 0x00, 0x00, 0x02, 0x06, 0x01, 0x00, 0x04, 0x0b, 0x08, 0x00, 0x09, 0x00, 0x00, 0x00
        /*0020*/ 	.byte	0x00, 0x00, 0x00, 0x00


//--------------------- .nv.info._Z16histogram_kernelPiS_ii --------------------------
	.section	.nv.info._Z16histogram_kernelPiS_ii,"",@"SHT_CUDA_INFO"
	.sectionflags	@""
	.align	4


	//----- nvinfo : EIATTR_CUDA_API_VERSION
	.align		4
        /*0000*/ 	.byte	0x04, 0x37
        /*0002*/ 	.short	(.L_7 - .L_6)
.L_6:
        /*0004*/ 	.word	0x00000082


	//----- nvinfo : EIATTR_KPARAM_INFO
	.align		4
.L_7:
        /*0008*/ 	.byte	0x04, 0x17
        /*000a*/ 	.short	(.L_9 - .L_8)
.L_8:
        /*000c*/ 	.word	0x00000000
        /*0010*/ 	.short	0x0003
        /*0012*/ 	.short	0x0014
        /*0014*/ 	.byte	0x00, 0xf0, 0x11, 0x00


	//----- nvinfo : EIATTR_KPARAM_INFO
	.align		4
.L_9:
        /*0018*/ 	.byte	0x04, 0x17
        /*001a*/ 	.short	(.L_11 - .L_10)
.L_10:
        /*001c*/ 	.word	0x00000000
        /*0020*/ 	.short	0x0002
        /*0022*/ 	.short	0x0010
        /*0024*/ 	.byte	0x00, 0xf0, 0x11, 0x00


	//----- nvinfo : EIATTR_KPARAM_INFO
	.align		4
.L_11:
        /*0028*/ 	.byte	0x04, 0x17
        /*002a*/ 	.short	(.L_13 - .L_12)
.L_12:
        /*002c*/ 	.word	0x00000000
        /*0030*/ 	.short	0x0001
        /*0032*/ 	.short	0x0008
        /*0034*/ 	.byte	0x00, 0xf5, 0x21, 0x00


	//----- nvinfo : EIATTR_KPARAM_INFO
	.align		4
.L_13:
        /*0038*/ 	.byte	0x04, 0x17
        /*003a*/ 	.short	(.L_15 - .L_14)
.L_14:
        /*003c*/ 	.word	0x00000000
        /*0040*/ 	.short	0x0000
        /*0042*/ 	.short	0x0000
        /*0044*/ 	.byte	0x00, 0xf5, 0x21, 0x00


	//----- nvinfo : EIATTR_SPARSE_MMA_MASK
	.align		4
.L_15:
        /*0048*/ 	.byte	0x03, 0x50
        /*004a*/ 	.short	0x0000


	//----- nvinfo : EIATTR_MAXREG_COUNT
	.align		4
        /*004c*/ 	.byte	0x03, 0x1b
        /*004e*/ 	.short	0x00ff


	//----- nvinfo : EIATTR_MERCURY_ISA_VERSION
	.align		4
        /*0050*/ 	.byte	0x03, 0x5f
        /*0052*/ 	.short	0x0101


	//----- nvinfo : EIATTR_VRC_CTA_INIT_COUNT
	.align		4
        /*0054*/ 	.byte	0x02, 0x4a
	.zero		1
	.zero		1


	//----- nvinfo : EIATTR_EXIT_INSTR_OFFSETS
	.align		4
        /*0058*/ 	.byte	0x04, 0x1c
        /*005a*/ 	.short	(.L_17 - .L_16)


	//   ....[0]....
.L_16:
        /*005c*/ 	.word	0x00000070


	//   ....[1]....
        /*0060*/ 	.word	0x00000100


	//----- nvinfo : EIATTR_CBANK_PARAM_SIZE
	.align		4
.L_17:
        /*0064*/ 	.byte	0x03, 0x19
        /*0066*/ 	.short	0x0018


	//----- nvinfo : EIATTR_PARAM_CBANK
	.align		4
        /*0068*/ 	.byte	0x04, 0x0a
        /*006a*/ 	.short	(.L_19 - .L_18)
	.align		4
.L_18:
        /*006c*/ 	.word	index@(.nv.constant0._Z16histogram_kernelPiS_ii)
        /*0070*/ 	.short	0x0380
        /*0072*/ 	.short	0x0018


	//----- nvinfo : EIATTR_SW_WAR
	.align		4
.L_19:
        /*0074*/ 	.byte	0x04, 0x36
        /*0076*/ 	.short	(.L_21 - .L_20)
.L_20:
        /*0078*/ 	.word	0x00000008
.L_21:


//--------------------- .nv.callgraph             --------------------------
	.section	.nv.callgraph,"",@"SHT_CUDA_CALLGRAPH"
	.align	4
	.sectionentsize	8
	.align		4
        /*0000*/ 	.word	0x00000000
	.align		4
        /*0004*/ 	.word	0xffffffff
	.align		4
        /*0008*/ 	.word	0x00000000
	.align		4
        /*000c*/ 	.word	0xfffffffe
	.align		4
        /*0010*/ 	.word	0x00000000
	.align		4
        /*0014*/ 	.word	0xfffffffd
	.align		4
        /*0018*/ 	.word	0x00000000
	.align		4
        /*001c*/ 	.word	0xfffffffc


//--------------------- .text._Z16histogram_kernelPiS_ii --------------------------
	.section	.text._Z16histogram_kernelPiS_ii,"ax",@progbits
	.align	128
        .global         _Z16histogram_kernelPiS_ii
        .type           _Z16histogram_kernelPiS_ii,@function
        .size           _Z16histogram_kernelPiS_ii,(.L_x_1 - _Z16histogram_kernelPiS_ii)
        .other          _Z16histogram_kernelPiS_ii,@"STO_CUDA_ENTRY STV_DEFAULT"
_Z16histogram_kernelPiS_ii:
.text._Z16histogram_kernelPiS_ii:
[----:B------:R-:W-:Y:S01]  /*0000*/  LDC R1, c[0x0][0x37c] ;  /* 0x0000df00ff017b82 */ /* 0x000fe20000000800 */
[----:B------:R-:W0:Y:S07]  /*0010*/  S2R R5, SR_TID.X ;  /* 0x0000000000057919 */ /* 0x000e2e0000002100 */
[----:B------:R-:W0:Y:S01]  /*0020*/  S2UR UR4, SR_CTAID.X ;  /* 0x00000000000479c3 */ /* 0x000e220000002500 */
[----:B------:R-:W1:Y:S07]  /*0030*/  LDCU UR5, c[0x0][0x390] ;  /* 0x00007200ff0577ac */ /* 0x000e6e0008000800 */
[----:B------:R-:W0:Y:S02]  /*0040*/  LDC R0, c[0x0][0x360] ;  /* 0x0000d800ff007b82 */ /* 0x000e240000000800 */
[----:B0-----:R-:W-:-:S05]  /*0050*/  IMAD R5, R0, UR4, R5 ;  /* 0x0000000400057c24 */ /* 0x001fca000f8e0205 */
[----:B-1----:R-:W-:-:S13]  /*0060*/  ISETP.GE.AND P0, PT, R5, UR5, PT ;  /* 0x0000000505007c0c */ /* 0x002fda000bf06270 */
[----:B------:R-:W-:Y:S05]  /*0070*/  @P0 EXIT ;  /* 0x000000000000094d */ /* 0x000fea0003800000 */
[----:B------:R-:W0:Y:S01]  /*0080*/  LDC.64 R2, c[0x0][0x380] ;  /* 0x0000e000ff027b82 */ /* 0x000e220000000a00 */
[----:B------:R-:W1:Y:S01]  /*0090*/  LDCU.64 UR4, c[0x0][0x358] ;  /* 0x00006b00ff0477ac */ /* 0x000e620008000a00 */
[----:B0-----:R-:W-:-:S06]  /*00a0*/  IMAD.WIDE R2, R5, 0x4, R2 ;  /* 0x0000000405027825 */ /* 0x001fcc00078e0202 */
[----:B------:R-:W0:Y:S01]  /*00b0*/  LDC.64 R4, c[0x0][0x388] ;  /* 0x0000e200ff047b82 */ /* 0x000e220000000a00 */
[----:B-1----:R-:W0:Y:S01]  /*00c0*/  LDG.E R3, desc[UR4][R2.64] ;  /* 0x0000000402037981 */ /* 0x002e22000c1e1900 */
[----:B------:R-:W-:Y:S02]  /*00d0*/  HFMA2 R7, -RZ, RZ, 0, 5.9604644775390625e-08 ;  /* 0x00000001ff077431 */ /* 0x000fe400000001ff */
[----:B0-----:R-:W-:-:S05]  /*00e0*/  IMAD.WIDE R4, R3, 0x4, R4 ;  /* 0x0000000403047825 */ /* 0x001fca00078e0204 */
[----:B------:R-:W-:Y:S01]  /*00f0*/  REDG.E.ADD.STRONG.GPU desc[UR4][R4.64], R7 ;  /* 0x000000070400798e */ /* 0x000fe2000c12e104 */
[----:B------:R-:W-:Y:S05]  /*0100*/  EXIT ;  /* 0x000000000000794d */ /* 0x000fea0003800000 */
.L_x_0:
[----:B------:R-:W-:-:S00]  /*0110*/  BRA `(.L_x_0) ;  /* 0xfffffffc00fc7947 */ /* 0x000fc0000383ffff */
[----:B------:R-:W-:-:S00]  /*0120*/  NOP ;  /* 0x0000000000007918 */ /* 0x000fc00000000000 */
        /* <DEDUP_REMOVED lines=13> */
.L_x_1:


//--------------------- .nv.shared.reserved.0     --------------------------
	.section	.nv.shared.reserved.0,"aw",@nobits
	.weak		__nv_reservedSMEM_offset_0_alias
	.size		__nv_reservedSMEM_offset_0_alias, 0, 64
	.other		__nv_reservedSMEM_offset_0_alias,@"STO_CUDA_RESERVED_SHARED STV_DEFAULT"
__nv_reservedSMEM_offset_0_alias:
	.zero		0
	.zero		64


//--------------------- .nv.constant0._Z16histogram_kernelPiS_ii --------------------------
	.section	.nv.constant0._Z16histogram_kernelPiS_ii,"a",@progbits
	.sectionflags	@""
	.align	4
.nv.constant0._Z16histogram_kernelPiS_ii:
	.zero		920


//--------------------- SYMBOLS --------------------------

	.type		.nv.reservedSmem.offset0,@object
	.size		.nv.reservedSmem.offset0,0x4
